//
// Generated by NVIDIA NVVM Compiler
//
// Compiler Build ID: CL-36424714
// Cuda compilation tools, release 13.0, V13.0.88
// Based on NVVM 20.0.0
//

.version 9.0
.target sm_100
.address_size 64

	// .globl	_Z6kernelv

.visible .entry _Z6kernelv()
{


	ret;

}
	// .globl	_Z7kernel2v
.visible .entry _Z7kernel2v()
{


	ret;

}


// ===== COMPILED SASS (sm_100) =====

	.target	sm_100

	.elftype	@"ET_EXEC"


//--------------------- .note.nv.tkinfo           --------------------------
	.section	.note.nv.tkinfo,"",@"SHT_NOTE"
	.sectionflags	@"SHF_NOTE_NV_TKINFO"
	.tkinfo
        /*0018*/ 	.word	0x00000002
        /*0030*/ 	.string	""
        /*0030*/ 	.string	"ptxas"
        /*0030*/ 	.string	"Cuda compilation tools, release 13.0, V13.0.88"
        /*0030*/ 	.string	"Build cuda_13.0.r13.0/compiler.36424714_0"
        /*0030*/ 	.string	"-arch sm_100 -m 64 "



//--------------------- .note.nv.cuinfo           --------------------------
	.section	.note.nv.cuinfo,"",@"SHT_NOTE"
	.sectionflags	@"SHF_NOTE_NV_CUINFO"
        /*0018*/ 	.short	0x0002
        /*001a*/ 	.short	0x0064
        /*001c*/ 	.short	0x0082
	.zero		2


//--------------------- .nv.info                  --------------------------
	.section	.nv.info,"",@"SHT_CUDA_INFO"
	.align	4


	//----- nvinfo : EIATTR_REGCOUNT
	.align		4
        /*0000*/ 	.byte	0x04, 0x2f
        /*0002*/ 	.short	(.L_1 - .L_0)
	.align		4
.L_0:
        /*0004*/ 	.word	index@(_Z6kernelv)
        /*0008*/ 	.word	0x00000004


	//----- nvinfo : EIATTR_FRAME_SIZE
	.align		4
.L_1:
        /*000c*/ 	.byte	0x04, 0x11
        /*000e*/ 	.short	(.L_3 - .L_2)
	.align		4
.L_2:
        /*0010*/ 	.word	index@(_Z6kernelv)
        /*0014*/ 	.word	0x00000000


	//----- nvinfo : EIATTR_REGCOUNT
	.align		4
.L_3:
        /*0018*/ 	.byte	0x04, 0x2f
        /*001a*/ 	.short	(.L_5 - .L_4)
	.align		4
.L_4:
        /*001c*/ 	.word	index@(_Z7kernel2v)
        /*0020*/ 	.word	0x00000004


	//----- nvinfo : EIATTR_FRAME_SIZE
	.align		4
.L_5:
        /*0024*/ 	.byte	0x04, 0x11
        /*0026*/ 	.short	(.L_7 - .L_6)
	.align		4
.L_6:
        /*0028*/ 	.word	index@(_Z7kernel2v)
        /*002c*/ 	.word	0x00000000


	//----- nvinfo : EIATTR_MIN_STACK_SIZE
	.align		4
.L_7:
        /*0030*/ 	.byte	0x04, 0x12
        /*0032*/ 	.short	(.L_9 - .L_8)
	.align		4
.L_8:
        /*0034*/ 	.word	index@(_Z7kernel2v)
        /*0038*/ 	.word	0x00000000


	//----- nvinfo : EIATTR_MIN_STACK_SIZE
	.align		4
.L_9:
        /*003c*/ 	.byte	0x04, 0x12
        /*003e*/ 	.short	(.L_11 - .L_10)
	.align		4
.L_10:
        /*0040*/ 	.word	index@(_Z6kernelv)
        /*0044*/ 	.word	0x00000000
.L_11:


//--------------------- .nv.compat                --------------------------
	.section	.nv.compat,"",@"SHT_CUDA_COMPAT_INFO"
	.align	4
        /*0000*/ 	.byte	0x02, 0x09, 0x00, 0x00, 0x02, 0x02, 0x01, 0x00, 0x02, 0x05, 0x05, 0x00, 0x03, 0x07, 0x01, 0x01
        /*0010*/ 	.byte	0x02, 0x03, 0x00, 0x00, 0x02, 0x06, 0x01, 0x00, 0x04, 0x0b, 0x08, 0x00, 0x09, 0x00, 0x00, 0x00
        /*0020*/ 	.byte	0x00, 0x00, 0x00, 0x00


//--------------------- .nv.info._Z7kernel2v      --------------------------
	.section	.nv.info._Z7kernel2v,"",@"SHT_CUDA_INFO"
	.sectionflags	@""
	.align	4


	//----- nvinfo : EIATTR_CUDA_API_VERSION
	.align		4
        /*0000*/ 	.byte	0x04, 0x37
        /*0002*/ 	.short	(.L_13 - .L_12)
.L_12:
        /*0004*/ 	.word	0x00000082


	//----- nvinfo : EIATTR_SPARSE_MMA_MASK
	.align		4
.L_13:
        /*0008*/ 	.byte	0x03, 0x50
        /*000a*/ 	.short	0x0000


	//----- nvinfo : EIATTR_MAXREG_COUNT
	.align		4
        /*000c*/ 	.byte	0x03, 0x1b
        /*000e*/ 	.short	0x00ff


	//----- nvinfo : EIATTR_MERCURY_ISA_VERSION
	.align		4
        /*0010*/ 	.byte	0x03, 0x5f
        /*0012*/ 	.short	0x0101


	//----- nvinfo : EIATTR_VRC_CTA_INIT_COUNT
	.align		4
        /*0014*/ 	.byte	0x02, 0x4a
	.zero		1
	.zero		1


	//----- nvinfo : EIATTR_EXIT_INSTR_OFFSETS
	.align		4
        /*0018*/ 	.byte	0x04, 0x1c
        /*001a*/ 	.short	(.L_15 - .L_14)


	//   ....[0]....
.L_14:
        /*001c*/ 	.word	0x00000010


	//----- nvinfo : EIATTR_SW_WAR
	.align		4
.L_15:
        /*0020*/ 	.byte	0x04, 0x36
        /*0022*/ 	.short	(.L_17 - .L_16)
.L_16:
        /*0024*/ 	.word	0x00000008
.L_17:


//--------------------- .nv.info._Z6kernelv       --------------------------
	.section	.nv.info._Z6kernelv,"",@"SHT_CUDA_INFO"
	.sectionflags	@""
	.align	4


	//----- nvinfo : EIATTR_CUDA_API_VERSION
	.align		4
        /*0000*/ 	.byte	0x04, 0x37
        /*0002*/ 	.short	(.L_19 - .L_18)
.L_18:
        /*0004*/ 	.word	0x00000082


	//----- nvinfo : EIATTR_SPARSE_MMA_MASK
	.align		4
.L_19:
        /*0008*/ 	.byte	0x03, 0x50
        /*000a*/ 	.short	0x0000


	//----- nvinfo : EIATTR_MAXREG_COUNT
	.align		4
        /*000c*/ 	.byte	0x03, 0x1b
        /*000e*/ 	.short	0x00ff


	//----- nvinfo : EIATTR_MERCURY_ISA_VERSION
	.align		4
        /*0010*/ 	.byte	0x03, 0x5f
        /*0012*/ 	.short	0x0101


	//----- nvinfo : EIATTR_VRC_CTA_INIT_COUNT
	.align		4
        /*0014*/ 	.byte	0x02, 0x4a
	.zero		1
	.zero		1


	//----- nvinfo : EIATTR_EXIT_INSTR_OFFSETS
	.align		4
        /*0018*/ 	.byte	0x04, 0x1c
        /*001a*/ 	.short	(.L_21 - .L_20)


	//   ....[0]....
.L_20:
        /*001c*/ 	.word	0x00000010


	//----- nvinfo : EIATTR_SW_WAR
	.align		4
.L_21:
        /*0020*/ 	.byte	0x04, 0x36
        /*0022*/ 	.short	(.L_23 - .L_22)
.L_22:
        /*0024*/ 	.word	0x00000008
.L_23:


//--------------------- .nv.callgraph             --------------------------
	.section	.nv.callgraph,"",@"SHT_CUDA_CALLGRAPH"
	.align	4
	.sectionentsize	8
	.align		4
        /*0000*/ 	.word	0x00000000
	.align		4
        /*0004*/ 	.word	0xffffffff
	.align		4
        /*0008*/ 	.word	0x00000000
	.align		4
        /*000c*/ 	.word	0xfffffffe
	.align		4
        /*0010*/ 	.word	0x00000000
	.align		4
        /*0014*/ 	.word	0xfffffffd
	.align		4
        /*0018*/ 	.word	0x00000000
	.align		4
        /*001c*/ 	.word	0xfffffffc


//--------------------- .text._Z7kernel2v         --------------------------
	.section	.text._Z7kernel2v,"ax",@progbits
	.align	128
        .global         _Z7kernel2v
        .type           _Z7kernel2v,@function
        .size           _Z7kernel2v,(.L_x_2 - _Z7kernel2v)
        .other          _Z7kernel2v,@"STO_CUDA_ENTRY STV_DEFAULT"
_Z7kernel2v:
.text._Z7kernel2v:
[----:B------:R-:W-:Y:S01]  /*0000*/  LDC R1, c[0x0][0x37c] ;  /* 0x0000df00ff017b82 */ /* 0x000fe20000000800 */
[----:B------:R-:W-:Y:S05]  /*0010*/  EXIT ;  /* 0x000000000000794d */ /* 0x000fea0003800000 */
.L_x_0:
[----:B------:R-:W-:-:S00]  /*0020*/  BRA `(.L_x_0) ;  /* 0xfffffffc00fc7947 */ /* 0x000fc0000383ffff */
[----:B------:R-:W-:-:S00]  /*0030*/  NOP ;  /* 0x0000000000007918 */ /* 0x000fc00000000000 */
        /* <DEDUP_REMOVED lines=12> */
.L_x_2:


//--------------------- .text._Z6kernelv          --------------------------
	.section	.text._Z6kernelv,"ax",@progbits
	.align	128
        .global         _Z6kernelv
        .type           _Z6kernelv,@function
        .size           _Z6kernelv,(.L_x_3 - _Z6kernelv)
        .other          _Z6kernelv,@"STO_CUDA_ENTRY STV_DEFAULT"
_Z6kernelv:
.text._Z6kernelv:
[----:B------:R-:W-:Y:S01]  /*0000*/  LDC R1, c[0x0][0x37c] ;  /* 0x0000df00ff017b82 */ /* 0x000fe20000000800 */
[----:B------:R-:W-:Y:S05]  /*0010*/  EXIT ;  /* 0x000000000000794d */ /* 0x000fea0003800000 */
.L_x_1:
        /* <DEDUP_REMOVED lines=14> */
.L_x_3:


//--------------------- .nv.shared.reserved.0     --------------------------
	.section	.nv.shared.reserved.0,"aw",@nobits
	.weak		__nv_reservedSMEM_offset_0_alias
	.size		__nv_reservedSMEM_offset_0_alias, 0, 64
	.other		__nv_reservedSMEM_offset_0_alias,@"STO_CUDA_RESERVED_SHARED STV_DEFAULT"
__nv_reservedSMEM_offset_0_alias:
	.zero		0
	.zero		64


//--------------------- .nv.constant0._Z7kernel2v --------------------------
	.section	.nv.constant0._Z7kernel2v,"a",@progbits
	.sectionflags	@""
	.align	4
.nv.constant0._Z7kernel2v:
	.zero		896


//--------------------- .nv.constant0._Z6kernelv  --------------------------
	.section	.nv.constant0._Z6kernelv,"a",@progbits
	.sectionflags	@""
	.align	4
.nv.constant0._Z6kernelv:
	.zero		896


//--------------------- SYMBOLS --------------------------

	.type		.nv.reservedSmem.offset0,@object
	.size		.nv.reservedSmem.offset0,0x4
